	.headerflags	@"EF_CUDA_TEXMODE_UNIFIED EF_CUDA_64BIT_ADDRESS EF_CUDA_ACCELERATORS EF_CUDA_SM90 EF_CUDA_VIRTUAL_SM(EF_CUDA_SM90)"
	.elftype	@"ET_EXEC"


//--------------------- .nv.info                  --------------------------
	.section	.nv.info,"",@"SHT_CUDA_INFO"
	.align	4


	//----- nvinfo : EIATTR_REGCOUNT
	.align		4
        /*0000*/ 	.byte	0x04, 0x2f
        /*0002*/ 	.short	(.L_3 - .L_2)
	.align		4
.L_2:
        /*0004*/ 	.word	index@(triton_poi_fused__native_batch_norm_legit_no_training_relu_threshold_backward_4)
        /*0008*/ 	.word	0x00000014


	//----- nvinfo : EIATTR_MIN_STACK_SIZE
	.align		4
.L_3:
        /*000c*/ 	.byte	0x04, 0x12
        /*000e*/ 	.short	(.L_5 - .L_4)
	.align		4
.L_4:
        /*0010*/ 	.word	index@(triton_poi_fused__native_batch_norm_legit_no_training_relu_threshold_backward_4)
        /*0014*/ 	.word	0x00000000


	//----- nvinfo : EIATTR_FRAME_SIZE
	.align		4
.L_5:
        /*0018*/ 	.byte	0x04, 0x11
        /*001a*/ 	.short	(.L_7 - .L_6)
	.align		4
.L_6:
        /*001c*/ 	.word	index@(triton_poi_fused__native_batch_norm_legit_no_training_relu_threshold_backward_4)
        /*0020*/ 	.word	0x00000000


	//----- nvinfo : EIATTR_MIN_STACK_SIZE
	.align		4
.L_7:
        /*0024*/ 	.byte	0x04, 0x12
        /*0026*/ 	.short	(.L_9 - .L_8)
	.align		4
.L_8:
        /*0028*/ 	.word	index@(triton_poi_fused__native_batch_norm_legit_no_training_relu_threshold_backward_4)
        /*002c*/ 	.word	0x00000000
.L_9:


//--------------------- .nv.info.triton_poi_fused__native_batch_norm_legit_no_training_relu_threshold_backward_4 --------------------------
	.section	.nv.info.triton_poi_fused__native_batch_norm_legit_no_training_relu_threshold_backward_4,"",@"SHT_CUDA_INFO"
	.sectionflags	@""
	.align	4


	//----- nvinfo : EIATTR_CUDA_API_VERSION
	.align		4
        /*0000*/ 	.byte	0x04, 0x37
        /*0002*/ 	.short	(.L_11 - .L_10)
.L_10:
        /*0004*/ 	.word	0x0000007c


	//----- nvinfo : EIATTR_KPARAM_INFO
	.align		4
.L_11:
        /*0008*/ 	.byte	0x04, 0x17
        /*000a*/ 	.short	(.L_13 - .L_12)
.L_12:
        /*000c*/ 	.word	0x00000000
        /*0010*/ 	.short	0x000a
        /*0012*/ 	.short	0x0050
        /*0014*/ 	.byte	0x00, 0xf0, 0x11, 0x00


	//----- nvinfo : EIATTR_KPARAM_INFO
	.align		4
.L_13:
        /*0018*/ 	.byte	0x04, 0x17
        /*001a*/ 	.short	(.L_15 - .L_14)
.L_14:
        /*001c*/ 	.word	0x00000000
        /*0020*/ 	.short	0x0009
        /*0022*/ 	.short	0x0048
        /*0024*/ 	.byte	0x00, 0xf4, 0x21, 0x00


	//----- nvinfo : EIATTR_KPARAM_INFO
	.align		4
.L_15:
        /*0028*/ 	.byte	0x04, 0x17
        /*002a*/ 	.short	(.L_17 - .L_16)
.L_16:
        /*002c*/ 	.word	0x00000000
        /*0030*/ 	.short	0x0008
        /*0032*/ 	.short	0x0040
        /*0034*/ 	.byte	0x00, 0xf4, 0x21, 0x00


	//----- nvinfo : EIATTR_KPARAM_INFO
	.align		4
.L_17:
        /*0038*/ 	.byte	0x04, 0x17
        /*003a*/ 	.short	(.L_19 - .L_18)
.L_18:
        /*003c*/ 	.word	0x00000000
        /*0040*/ 	.short	0x0007
        /*0042*/ 	.short	0x0038
        /*0044*/ 	.byte	0x00, 0xf4, 0x21, 0x00


	//----- nvinfo : EIATTR_KPARAM_INFO
	.align		4
.L_19:
        /*0048*/ 	.byte	0x04, 0x17
        /*004a*/ 	.short	(.L_21 - .L_20)
.L_20:
        /*004c*/ 	.word	0x00000000
        /*0050*/ 	.short	0x0006
        /*0052*/ 	.short	0x0030
        /*0054*/ 	.byte	0x00, 0xf4, 0x21, 0x00


	//----- nvinfo : EIATTR_KPARAM_INFO
	.align		4
.L_21:
        /*0058*/ 	.byte	0x04, 0x17
        /*005a*/ 	.short	(.L_23 - .L_22)
.L_22:
        /*005c*/ 	.word	0x00000000
        /*0060*/ 	.short	0x0005
        /*0062*/ 	.short	0x0028
        /*0064*/ 	.byte	0x00, 0xf4, 0x21, 0x00


	//----- nvinfo : EIATTR_KPARAM_INFO
	.align		4
.L_23:
        /*0068*/ 	.byte	0x04, 0x17
        /*006a*/ 	.short	(.L_25 - .L_24)
.L_24:
        /*006c*/ 	.word	0x00000000
        /*0070*/ 	.short	0x0004
        /*0072*/ 	.short	0x0020
        /*0074*/ 	.byte	0x00, 0xf4, 0x21, 0x00


	//----- nvinfo : EIATTR_KPARAM_INFO
	.align		4
.L_25:
        /*0078*/ 	.byte	0x04, 0x17
        /*007a*/ 	.short	(.L_27 - .L_26)
.L_26:
        /*007c*/ 	.word	0x00000000
        /*0080*/ 	.short	0x0003
        /*0082*/ 	.short	0x0018
        /*0084*/ 	.byte	0x00, 0xf4, 0x21, 0x00


	//----- nvinfo : EIATTR_KPARAM_INFO
	.align		4
.L_27:
        /*0088*/ 	.byte	0x04, 0x17
        /*008a*/ 	.short	(.L_29 - .L_28)
.L_28:
        /*008c*/ 	.word	0x00000000
        /*0090*/ 	.short	0x0002
        /*0092*/ 	.short	0x0010
        /*0094*/ 	.byte	0x00, 0xf4, 0x21, 0x00


	//----- nvinfo : EIATTR_KPARAM_INFO
	.align		4
.L_29:
        /*0098*/ 	.byte	0x04, 0x17
        /*009a*/ 	.short	(.L_31 - .L_30)
.L_30:
        /*009c*/ 	.word	0x00000000
        /*00a0*/ 	.short	0x0001
        /*00a2*/ 	.short	0x0008
        /*00a4*/ 	.byte	0x00, 0xf4, 0x21, 0x00


	//----- nvinfo : EIATTR_KPARAM_INFO
	.align		4
.L_31:
        /*00a8*/ 	.byte	0x04, 0x17
        /*00aa*/ 	.short	(.L_33 - .L_32)
.L_32:
        /*00ac*/ 	.word	0x00000000
        /*00b0*/ 	.short	0x0000
        /*00b2*/ 	.short	0x0000
        /*00b4*/ 	.byte	0x00, 0xf4, 0x21, 0x00


	//----- nvinfo : EIATTR_SPARSE_MMA_MASK
	.align		4
.L_33:
        /*00b8*/ 	.byte	0x03, 0x50
        /*00ba*/ 	.short	0x0000


	//----- nvinfo : EIATTR_MAXREG_COUNT
	.align		4
        /*00bc*/ 	.byte	0x03, 0x1b
        /*00be*/ 	.short	0x00ff


	//----- nvinfo : EIATTR_EXIT_INSTR_OFFSETS
	.align		4
        /*00c0*/ 	.byte	0x04, 0x1c
        /*00c2*/ 	.short	(.L_35 - .L_34)


	//   ....[0]....
.L_34:
        /*00c4*/ 	.word	0x00000580


	//----- nvinfo : EIATTR_REQNTID
	.align		4
.L_35:
        /*00c8*/ 	.byte	0x04, 0x10
        /*00ca*/ 	.short	(.L_37 - .L_36)
.L_36:
        /*00cc*/ 	.word	0x00000080
        /*00d0*/ 	.word	0x00000001
        /*00d4*/ 	.word	0x00000001


	//----- nvinfo : EIATTR_CBANK_PARAM_SIZE
	.align		4
.L_37:
        /*00d8*/ 	.byte	0x03, 0x19
        /*00da*/ 	.short	0x0054


	//----- nvinfo : EIATTR_PARAM_CBANK
	.align		4
        /*00dc*/ 	.byte	0x04, 0x0a
        /*00de*/ 	.short	(.L_39 - .L_38)
	.align		4
.L_38:
        /*00e0*/ 	.word	index@(.nv.constant0.triton_poi_fused__native_batch_norm_legit_no_training_relu_threshold_backward_4)
        /*00e4*/ 	.short	0x0210
        /*00e6*/ 	.short	0x0054


	//----- nvinfo : EIATTR_SW_WAR
	.align		4
.L_39:
        /*00e8*/ 	.byte	0x04, 0x36
        /*00ea*/ 	.short	(.L_41 - .L_40)
.L_40:
        /*00ec*/ 	.word	0x00000008
.L_41:


//--------------------- .nv.callgraph             --------------------------
	.section	.nv.callgraph,"",@"SHT_CUDA_CALLGRAPH"
	.align	4
	.sectionentsize	8
	.align		4
        /*0000*/ 	.word	0x00000000
	.align		4
        /*0004*/ 	.word	0xffffffff
	.align		4
        /*0008*/ 	.word	0x00000000
	.align		4
        /*000c*/ 	.word	0xfffffffe
	.align		4
        /*0010*/ 	.word	0x00000000
	.align		4
        /*0014*/ 	.word	0xfffffffd
	.align		4
        /*0018*/ 	.word	0x00000000
	.align		4
        /*001c*/ 	.word	0xfffffffc


//--------------------- .nv.constant4             --------------------------
	.section	.nv.constant4,"a",@progbits
	.align	8
	.align		8
.nv.constant4:
        /*0000*/ 	.dword	_$_str
	.align		8
        /*0008*/ 	.dword	_$_str_$_2


//--------------------- .text.triton_poi_fused__native_batch_norm_legit_no_training_relu_threshold_backward_4 --------------------------
	.section	.text.triton_poi_fused__native_batch_norm_legit_no_training_relu_threshold_backward_4,"ax",@progbits
	.align	128
        .global         triton_poi_fused__native_batch_norm_legit_no_training_relu_threshold_backward_4
        .type           triton_poi_fused__native_batch_norm_legit_no_training_relu_threshold_backward_4,@function
        .size           triton_poi_fused__native_batch_norm_legit_no_training_relu_threshold_backward_4,(.L_x_1 - triton_poi_fused__native_batch_norm_legit_no_training_relu_threshold_backward_4)
        .other          triton_poi_fused__native_batch_norm_legit_no_training_relu_threshold_backward_4,@"STO_CUDA_ENTRY STV_DEFAULT"
triton_poi_fused__native_batch_norm_legit_no_training_relu_threshold_backward_4:
.text.triton_poi_fused__native_batch_norm_legit_no_training_relu_threshold_backward_4:
[----:B------:R-:W-:Y:S01]  /*0000*/  LDC R1, c[0x0][0x28] ;  /* 0x00000a00ff017b82 */ /* 0x000fe20000000800 */
[----:B------:R-:W1:Y:S07]  /*0010*/  S2R R0, SR_TID.X ;  /* 0x0000000000007919 */ /* 0x000e6e0000002100 */
[----:B------:R-:W2:Y:S01]  /*0020*/  LDC.64 R6, c[0x0][0x220] ;  /* 0x00008800ff067b82 */ /* 0x000ea20000000a00 */
[----:B------:R-:W-:Y:S01]  /*0030*/  ULDC.64 UR4, c[0x0][0x208] ;  /* 0x0000820000047ab9 */ /* 0x000fe20000000a00 */
[----:B------:R-:W-:Y:S01]  /*0040*/  ULDC.64 UR6, c[0x0][0x248] ;  /* 0x0000920000067ab9 */ /* 0x000fe20000000a00 */
[----:B------:R-:W3:Y:S01]  /*0050*/  S2R R5, SR_CTAID.X ;  /* 0x0000000000057919 */ /* 0x000ee20000002500 */
[----:B------:R-:W-:-:S04]  /*0060*/  ULDC.64 UR8, c[0x0][0x258] ;  /* 0x0000960000087ab9 */ /* 0x000fc80000000a00 */
[----:B------:R-:W4:Y:S08]  /*0070*/  LDC.64 R10, c[0x0][0x218] ;  /* 0x00008600ff0a7b82 */ /* 0x000f300000000a00 */
[----:B------:R-:W5:Y:S08]  /*0080*/  LDC.64 R8, c[0x0][0x238] ;  /* 0x00008e00ff087b82 */ /* 0x000f700000000a00 */
[----:B------:R-:W4:Y:S01]  /*0090*/  LDC.64 R12, c[0x0][0x228] ;  /* 0x00008a00ff0c7b82 */ /* 0x000f220000000a00 */
[----:B-1----:R-:W-:-:S07]  /*00a0*/  IMAD.SHL.U32 R0, R0, 0x2, RZ ;  /* 0x0000000200007824 */ /* 0x002fce00078e00ff */
[----:B------:R-:W1:Y:S01]  /*00b0*/  LDC.64 R14, c[0x0][0x230] ;  /* 0x00008c00ff0e7b82 */ /* 0x000e620000000a00 */
[----:B---3--:R-:W-:Y:S02]  /*00c0*/  SHF.R.S32.HI R3, RZ, 0x17, R5 ;  /* 0x00000017ff037819 */ /* 0x008fe40000011405 */
[----:B------:R-:W-:Y:S02]  /*00d0*/  LOP3.LUT R0, R0, 0xfe, RZ, 0xc0, !PT ;  /* 0x000000fe00007812 */ /* 0x000fe400078ec0ff */
[----:B------:R-:W-:-:S03]  /*00e0*/  SGXT R3, R3, 0x1 ;  /* 0x000000010303781a */ /* 0x000fc60000000200 */
[----:B------:R-:W-:Y:S02]  /*00f0*/  IMAD R0, R5, 0x100, R0 ;  /* 0x0000010005007824 */ /* 0x000fe400078e0200 */
[----:B------:R-:W3:Y:S03]  /*0100*/  LDC.64 R4, c[0x0][0x210] ;  /* 0x00008400ff047b82 */ /* 0x000ee60000000a00 */
[----:B------:R-:W-:-:S04]  /*0110*/  LEA.HI R3, R3, R0, RZ, 0x8 ;  /* 0x0000000003037211 */ /* 0x000fc800078f40ff */
[----:B------:R-:W-:-:S04]  /*0120*/  SHF.R.S32.HI R3, RZ, 0x8, R3 ;  /* 0x00000008ff037819 */ /* 0x000fc80000011403 */
[----:B------:R-:W-:-:S04]  /*0130*/  LEA.HI R2, R3, R3, RZ, 0x4 ;  /* 0x0000000303027211 */ /* 0x000fc800078f20ff */
[----:B------:R-:W-:-:S05]  /*0140*/  LOP3.LUT R2, R2, 0xfffffff0, RZ, 0xc0, !PT ;  /* 0xfffffff002027812 */ /* 0x000fca00078ec0ff */
[----:B------:R-:W-:-:S04]  /*0150*/  IMAD.IADD R17, R3, 0x1, -R2 ;  /* 0x0000000103117824 */ /* 0x000fc800078e0a02 */
[----:B--2---:R-:W-:-:S05]  /*0160*/  IMAD.WIDE R6, R17, 0x4, R6 ;  /* 0x0000000411067825 */ /* 0x004fca00078e0206 */
[----:B------:R5:W2:Y:S01]  /*0170*/  LDG.E.EL R2, desc[UR4][R6.64] ;  /* 0x0000000406027981 */ /* 0x000aa2000c2e1900 */
[----:B---3--:R-:W-:-:S04]  /*0180*/  IMAD.WIDE R4, R0, 0x4, R4 ;  /* 0x0000000400047825 */ /* 0x008fc800078e0204 */
[C---:B----4-:R-:W-:Y:S02]  /*0190*/  IMAD.WIDE R10, R17.reuse, 0x4, R10 ;  /* 0x00000004110a7825 */ /* 0x050fe400078e020a */
[----:B------:R-:W3:Y:S02]  /*01a0*/  LDG.E.64 R4, desc[UR4][R4.64] ;  /* 0x0000000404047981 */ /* 0x000ee4000c1e1b00 */
[----:B-----5:R-:W-:Y:S02]  /*01b0*/  IMAD.WIDE R6, R0, 0x4, R8 ;  /* 0x0000000400067825 */ /* 0x020fe400078e0208 */
[----:B------:R4:W3:Y:S02]  /*01c0*/  LDG.E.EL R3, desc[UR4][R10.64] ;  /* 0x000000040a037981 */ /* 0x0008e4000c2e1900 */
[C---:B0-----:R-:W-:Y:S02]  /*01d0*/  IMAD.WIDE R12, R17.reuse, 0x4, R12 ;  /* 0x00000004110c7825 */ /* 0x041fe400078e020c */
[----:B------:R-:W5:Y:S02]  /*01e0*/  LDG.E.64 R6, desc[UR4][R6.64] ;  /* 0x0000000406067981 */ /* 0x000f64000c1e1b00 */
[----:B-1----:R-:W-:-:S02]  /*01f0*/  IMAD.WIDE R14, R17, 0x4, R14 ;  /* 0x00000004110e7825 */ /* 0x002fc400078e020e */
[----:B------:R5:W3:Y:S04]  /*0200*/  LDG.E.EL R8, desc[UR4][R12.64] ;  /* 0x000000040c087981 */ /* 0x000ae8000c2e1900 */
[----:B------:R-:W3:Y:S01]  /*0210*/  LDG.E.EL R9, desc[UR4][R14.64] ;  /* 0x000000040e097981 */ /* 0x000ee2000c2e1900 */
[----:B----4-:R-:W-:Y:S02]  /*0220*/  IMAD.MOV.U32 R11, RZ, RZ, 0x3e800000 ;  /* 0x3e800000ff0b7424 */ /* 0x010fe400078e00ff */
[----:B--2---:R-:W-:-:S04]  /*0230*/  FADD R2, R2, 9.9999997473787516356e-06 ;  /* 0x3727c5ac02027421 */ /* 0x004fc80000000000 */
[----:B------:R-:W0:Y:S02]  /*0240*/  MUFU.SQRT R16, R2 ;  /* 0x0000000200107308 */ /* 0x000e240000002000 */
[C---:B0-----:R-:W-:Y:S02]  /*0250*/  FSETP.GT.AND P0, PT, R16.reuse, 8.50705917302346158658e+37, PT ;  /* 0x7e8000001000780b */ /* 0x041fe40003f04000 */
[----:B------:R-:W-:-:S11]  /*0260*/  FSETP.GEU.AND P1, PT, R16, 1.175494350822287508e-38, PT ;  /* 0x008000001000780b */ /* 0x000fd60003f2e000 */
[----:B------:R-:W-:-:S04]  /*0270*/  @P0 FMUL R16, R16, 0.25 ;  /* 0x3e80000010100820 */ /* 0x000fc80000400000 */
[----:B------:R-:W-:-:S06]  /*0280*/  @!P1 FMUL R16, R16, 16777216 ;  /* 0x4b80000010109820 */ /* 0x000fcc0000400000 */
[----:B------:R-:W0:Y:S01]  /*0290*/  MUFU.RCP R16, R16 ;  /* 0x0000001000107308 */ /* 0x000e220000001000 */
[----:B------:R-:W-:Y:S01]  /*02a0*/  FSEL R11, R11, 1, P0 ;  /* 0x3f8000000b0b7808 */ /* 0x000fe20000000000 */
[----:B---3--:R-:W-:-:S04]  /*02b0*/  FADD R4, R4, -R3 ;  /* 0x8000000304047221 */ /* 0x008fc80000000000 */
[----:B------:R-:W-:Y:S01]  /*02c0*/  @!P1 FMUL R11, R11, 16777216 ;  /* 0x4b8000000b0b9820 */ /* 0x000fe20000400000 */
[----:B------:R-:W-:Y:S01]  /*02d0*/  FADD R2, R5, -R3 ;  /* 0x8000000305027221 */ /* 0x000fe20000000000 */
[----:B-----5:R-:W-:Y:S02]  /*02e0*/  FADD R12, -R3, R7 ;  /* 0x00000007030c7221 */ /* 0x020fe40000000100 */
[----:B0-----:R-:W-:-:S04]  /*02f0*/  FMUL R11, R16, R11 ;  /* 0x0000000b100b7220 */ /* 0x001fc80000400000 */
[C---:B------:R-:W-:Y:S01]  /*0300*/  FMUL R4, R11.reuse, R4 ;  /* 0x000000040b047220 */ /* 0x040fe20000400000 */
[----:B------:R-:W-:-:S03]  /*0310*/  FMUL R2, R11, R2 ;  /* 0x000000020b027220 */ /* 0x000fc60000400000 */
[C-C-:B------:R-:W-:Y:S01]  /*0320*/  FFMA R7, R8.reuse, R4, R9.reuse ;  /* 0x0000000408077223 */ /* 0x140fe20000000009 */
[--C-:B------:R-:W-:Y:S01]  /*0330*/  FFMA R10, R8, R2, R9.reuse ;  /* 0x00000002080a7223 */ /* 0x100fe20000000009 */
[----:B------:R-:W-:Y:S01]  /*0340*/  FADD R6, -R3, R6 ;  /* 0x0000000603067221 */ /* 0x000fe20000000100 */
[----:B------:R-:W-:Y:S01]  /*0350*/  FMUL R12, R11, R12 ;  /* 0x0000000c0b0c7220 */ /* 0x000fe20000400000 */
[----:B------:R-:W0:Y:S01]  /*0360*/  LDC.64 R4, c[0x0][0x240] ;  /* 0x00009000ff047b82 */ /* 0x000e220000000a00 */
[----:B------:R-:W-:Y:S02]  /*0370*/  FSETP.GEU.AND P1, PT, R7, RZ, PT ;  /* 0x000000ff0700720b */ /* 0x000fe40003f2e000 */
[C---:B------:R-:W-:Y:S01]  /*0380*/  FSETP.GEU.AND P0, PT, R10.reuse, RZ, PT ;  /* 0x000000ff0a00720b */ /* 0x040fe20003f0e000 */
[----:B------:R-:W-:Y:S01]  /*0390*/  FMUL R11, R11, R6 ;  /* 0x000000060b0b7220 */ /* 0x000fe20000400000 */
[----:B------:R-:W-:Y:S02]  /*03a0*/  FSEL R2, R7, RZ, P1 ;  /* 0x000000ff07027208 */ /* 0x000fe40000800000 */
[----:B------:R-:W-:Y:S01]  /*03b0*/  FSEL R3, R10, RZ, P0 ;  /* 0x000000ff0a037208 */ /* 0x000fe20000000000 */
[----:B------:R-:W1:Y:S01]  /*03c0*/  LDC.64 R6, c[0x0][0x250] ;  /* 0x00009400ff067b82 */ /* 0x000e620000000a00 */
[----:B------:R-:W-:Y:S01]  /*03d0*/  FSETP.GTU.AND P1, PT, R2, RZ, PT ;  /* 0x000000ff0200720b */ /* 0x000fe20003f2c000 */
[C-C-:B------:R-:W-:Y:S01]  /*03e0*/  FFMA R11, R8.reuse, R11, R9.reuse ;  /* 0x0000000b080b7223 */ /* 0x140fe20000000009 */
[----:B------:R-:W-:Y:S01]  /*03f0*/  FSETP.GTU.AND P0, PT, R3, RZ, PT ;  /* 0x000000ff0300720b */ /* 0x000fe20003f0c000 */
[----:B------:R-:W-:Y:S01]  /*0400*/  FFMA R12, R8, R12, R9 ;  /* 0x0000000c080c7223 */ /* 0x000fe20000000009 */
[----:B------:R-:W-:-:S02]  /*0410*/  SEL R8, RZ, 0x1, P1 ;  /* 0x00000001ff087807 */ /* 0x000fc40000800000 */
[----:B------:R-:W-:Y:S02]  /*0420*/  SEL R9, RZ, 0x100, P0 ;  /* 0x00000100ff097807 */ /* 0x000fe40000000000 */
[C---:B------:R-:W-:Y:S02]  /*0430*/  FSETP.GEU.AND P1, PT, R11.reuse, RZ, PT ;  /* 0x000000ff0b00720b */ /* 0x040fe40003f2e000 */
[----:B------:R-:W-:Y:S01]  /*0440*/  FSETP.GEU.AND P0, PT, R12, RZ, PT ;  /* 0x000000ff0c00720b */ /* 0x000fe20003f0e000 */
[----:B------:R-:W-:Y:S01]  /*0450*/  IMAD.IADD R15, R8, 0x1, R9 ;  /* 0x00000001080f7824 */ /* 0x000fe200078e0209 */
[----:B------:R-:W-:Y:S02]  /*0460*/  FSEL R8, R11, RZ, P1 ;  /* 0x000000ff0b087208 */ /* 0x000fe40000800000 */
[----:B------:R-:W-:Y:S02]  /*0470*/  FSEL R9, R12, RZ, P0 ;  /* 0x000000ff0c097208 */ /* 0x000fe40000000000 */
[----:B------:R-:W-:-:S02]  /*0480*/  FSETP.GTU.AND P2, PT, R8, RZ, PT ;  /* 0x000000ff0800720b */ /* 0x000fc40003f4c000 */
[----:B------:R-:W-:Y:S02]  /*0490*/  FSETP.GTU.AND P1, PT, R9, RZ, PT ;  /* 0x000000ff0900720b */ /* 0x000fe40003f2c000 */
[----:B------:R-:W-:Y:S02]  /*04a0*/  SHF.R.S32.HI R16, RZ, 0x1f, R0 ;  /* 0x0000001fff107819 */ /* 0x000fe40000011400 */
[----:B------:R-:W-:Y:S02]  /*04b0*/  IADD3 R10, P0, R0, UR6, RZ ;  /* 0x00000006000a7c10 */ /* 0x000fe4000ff1e0ff */
[----:B------:R-:W-:Y:S02]  /*04c0*/  SEL R13, RZ, 0x1, P2 ;  /* 0x00000001ff0d7807 */ /* 0x000fe40001000000 */
[----:B------:R-:W-:Y:S01]  /*04d0*/  SEL R14, RZ, 0x100, P1 ;  /* 0x00000100ff0e7807 */ /* 0x000fe20000800000 */
[----:B0-----:R-:W-:Y:S01]  /*04e0*/  IMAD.WIDE R4, R0, 0x4, R4 ;  /* 0x0000000400047825 */ /* 0x001fe200078e0204 */
[----:B------:R-:W-:-:S02]  /*04f0*/  IADD3 R12, P1, R0, UR8, RZ ;  /* 0x00000008000c7c10 */ /* 0x000fc4000ff3e0ff */
[----:B------:R-:W-:Y:S01]  /*0500*/  IADD3.X R11, R16, UR7, RZ, P0, !PT ;  /* 0x00000007100b7c10 */ /* 0x000fe200087fe4ff */
[----:B------:R-:W-:Y:S01]  /*0510*/  IMAD.IADD R17, R13, 0x1, R14 ;  /* 0x000000010d117824 */ /* 0x000fe200078e020e */
[----:B------:R-:W-:Y:S01]  /*0520*/  IADD3.X R13, R16, UR9, RZ, P1, !PT ;  /* 0x00000009100d7c10 */ /* 0x000fe20008ffe4ff */
[----:B-1----:R-:W-:Y:S01]  /*0530*/  IMAD.WIDE R6, R0, 0x4, R6 ;  /* 0x0000000400067825 */ /* 0x002fe200078e0206 */
[----:B------:R-:W-:Y:S04]  /*0540*/  STG.E.64 desc[UR4][R4.64], R2 ;  /* 0x0000000204007986 */ /* 0x000fe8000c101b04 */
[----:B------:R-:W-:Y:S04]  /*0550*/  STG.E.U16 desc[UR4][R10.64], R15 ;  /* 0x0000000f0a007986 */ /* 0x000fe8000c101504 */
[----:B------:R-:W-:Y:S04]  /*0560*/  STG.E.64 desc[UR4][R6.64], R8 ;  /* 0x0000000806007986 */ /* 0x000fe8000c101b04 */
[----:B------:R-:W-:Y:S01]  /*0570*/  STG.E.U16 desc[UR4][R12.64], R17 ;  /* 0x000000110c007986 */ /* 0x000fe2000c101504 */
[----:B------:R-:W-:Y:S05]  /*0580*/  EXIT ;  /* 0x000000000000794d */ /* 0x000fea0003800000 */
.L_x_0:
[----:B------:R-:W-:-:S00]  /*0590*/  BRA `(.L_x_0) ;  /* 0xfffffffc00fc7947 */ /* 0x000fc0000383ffff */
[----:B------:R-:W-:-:S00]  /*05a0*/  NOP ;  /* 0x0000000000007918 */ /* 0x000fc00000000000 */
        /* <DEDUP_REMOVED lines=13> */
.L_x_1:


//--------------------- .nv.global.init           --------------------------
	.section	.nv.global.init,"aw",@progbits
.nv.global.init:
	.type		_$_str,@object
	.size		_$_str,(_$_str_$_2 - _$_str)
_$_str:
        /*0000*/ 	.byte	0x5f, 0x5f, 0x43, 0x55, 0x44, 0x41, 0x5f, 0x46, 0x54, 0x5a, 0x00
	.type		_$_str_$_2,@object
	.size		_$_str_$_2,(.L_1 - _$_str_$_2)
_$_str_$_2:
        /*000b*/ 	.byte	0x5f, 0x5f, 0x43, 0x55, 0x44, 0x41, 0x5f, 0x50, 0x52, 0x45, 0x43, 0x5f, 0x53, 0x51, 0x52, 0x54
        /*001b*/ 	.byte	0x00
.L_1:


//--------------------- .nv.constant0.triton_poi_fused__native_batch_norm_legit_no_training_relu_threshold_backward_4 --------------------------
	.section	.nv.constant0.triton_poi_fused__native_batch_norm_legit_no_training_relu_threshold_backward_4,"a",@progbits
	.sectionflags	@""
	.align	4
.nv.constant0.triton_poi_fused__native_batch_norm_legit_no_training_relu_threshold_backward_4:
	.zero		612
